	.headerflags	@"EF_CUDA_TEXMODE_UNIFIED EF_CUDA_64BIT_ADDRESS EF_CUDA_ACCELERATORS EF_CUDA_SM90 EF_CUDA_VIRTUAL_SM(EF_CUDA_SM90)"
	.elftype	@"ET_EXEC"


//--------------------- .nv.info                  --------------------------
	.section	.nv.info,"",@"SHT_CUDA_INFO"
	.align	4


	//----- nvinfo : EIATTR_REGCOUNT
	.align		4
        /*0000*/ 	.byte	0x04, 0x2f
        /*0002*/ 	.short	(.L_3 - .L_2)
	.align		4
.L_2:
        /*0004*/ 	.word	index@(triton_poi_fused__native_batch_norm_legit_no_training_19)
        /*0008*/ 	.word	0x00000010


	//----- nvinfo : EIATTR_MIN_STACK_SIZE
	.align		4
.L_3:
        /*000c*/ 	.byte	0x04, 0x12
        /*000e*/ 	.short	(.L_5 - .L_4)
	.align		4
.L_4:
        /*0010*/ 	.word	index@(triton_poi_fused__native_batch_norm_legit_no_training_19)
        /*0014*/ 	.word	0x00000000


	//----- nvinfo : EIATTR_FRAME_SIZE
	.align		4
.L_5:
        /*0018*/ 	.byte	0x04, 0x11
        /*001a*/ 	.short	(.L_7 - .L_6)
	.align		4
.L_6:
        /*001c*/ 	.word	index@(triton_poi_fused__native_batch_norm_legit_no_training_19)
        /*0020*/ 	.word	0x00000000


	//----- nvinfo : EIATTR_MIN_STACK_SIZE
	.align		4
.L_7:
        /*0024*/ 	.byte	0x04, 0x12
        /*0026*/ 	.short	(.L_9 - .L_8)
	.align		4
.L_8:
        /*0028*/ 	.word	index@(triton_poi_fused__native_batch_norm_legit_no_training_19)
        /*002c*/ 	.word	0x00000000
.L_9:


//--------------------- .nv.info.triton_poi_fused__native_batch_norm_legit_no_training_19 --------------------------
	.section	.nv.info.triton_poi_fused__native_batch_norm_legit_no_training_19,"",@"SHT_CUDA_INFO"
	.sectionflags	@""
	.align	4


	//----- nvinfo : EIATTR_CUDA_API_VERSION
	.align		4
        /*0000*/ 	.byte	0x04, 0x37
        /*0002*/ 	.short	(.L_11 - .L_10)
.L_10:
        /*0004*/ 	.word	0x0000007c


	//----- nvinfo : EIATTR_KPARAM_INFO
	.align		4
.L_11:
        /*0008*/ 	.byte	0x04, 0x17
        /*000a*/ 	.short	(.L_13 - .L_12)
.L_12:
        /*000c*/ 	.word	0x00000000
        /*0010*/ 	.short	0x0006
        /*0012*/ 	.short	0x0030
        /*0014*/ 	.byte	0x00, 0xf0, 0x11, 0x00


	//----- nvinfo : EIATTR_KPARAM_INFO
	.align		4
.L_13:
        /*0018*/ 	.byte	0x04, 0x17
        /*001a*/ 	.short	(.L_15 - .L_14)
.L_14:
        /*001c*/ 	.word	0x00000000
        /*0020*/ 	.short	0x0005
        /*0022*/ 	.short	0x0028
        /*0024*/ 	.byte	0x00, 0xf4, 0x21, 0x00


	//----- nvinfo : EIATTR_KPARAM_INFO
	.align		4
.L_15:
        /*0028*/ 	.byte	0x04, 0x17
        /*002a*/ 	.short	(.L_17 - .L_16)
.L_16:
        /*002c*/ 	.word	0x00000000
        /*0030*/ 	.short	0x0004
        /*0032*/ 	.short	0x0020
        /*0034*/ 	.byte	0x00, 0xf4, 0x21, 0x00


	//----- nvinfo : EIATTR_KPARAM_INFO
	.align		4
.L_17:
        /*0038*/ 	.byte	0x04, 0x17
        /*003a*/ 	.short	(.L_19 - .L_18)
.L_18:
        /*003c*/ 	.word	0x00000000
        /*0040*/ 	.short	0x0003
        /*0042*/ 	.short	0x0018
        /*0044*/ 	.byte	0x00, 0xf4, 0x21, 0x00


	//----- nvinfo : EIATTR_KPARAM_INFO
	.align		4
.L_19:
        /*0048*/ 	.byte	0x04, 0x17
        /*004a*/ 	.short	(.L_21 - .L_20)
.L_20:
        /*004c*/ 	.word	0x00000000
        /*0050*/ 	.short	0x0002
        /*0052*/ 	.short	0x0010
        /*0054*/ 	.byte	0x00, 0xf4, 0x21, 0x00


	//----- nvinfo : EIATTR_KPARAM_INFO
	.align		4
.L_21:
        /*0058*/ 	.byte	0x04, 0x17
        /*005a*/ 	.short	(.L_23 - .L_22)
.L_22:
        /*005c*/ 	.word	0x00000000
        /*0060*/ 	.short	0x0001
        /*0062*/ 	.short	0x0008
        /*0064*/ 	.byte	0x00, 0xf4, 0x21, 0x00


	//----- nvinfo : EIATTR_KPARAM_INFO
	.align		4
.L_23:
        /*0068*/ 	.byte	0x04, 0x17
        /*006a*/ 	.short	(.L_25 - .L_24)
.L_24:
        /*006c*/ 	.word	0x00000000
        /*0070*/ 	.short	0x0000
        /*0072*/ 	.short	0x0000
        /*0074*/ 	.byte	0x00, 0xf4, 0x21, 0x00


	//----- nvinfo : EIATTR_SPARSE_MMA_MASK
	.align		4
.L_25:
        /*0078*/ 	.byte	0x03, 0x50
        /*007a*/ 	.short	0x0000


	//----- nvinfo : EIATTR_MAXREG_COUNT
	.align		4
        /*007c*/ 	.byte	0x03, 0x1b
        /*007e*/ 	.short	0x00ff


	//----- nvinfo : EIATTR_EXIT_INSTR_OFFSETS
	.align		4
        /*0080*/ 	.byte	0x04, 0x1c
        /*0082*/ 	.short	(.L_27 - .L_26)


	//   ....[0]....
.L_26:
        /*0084*/ 	.word	0x000002a0


	//----- nvinfo : EIATTR_REQNTID
	.align		4
.L_27:
        /*0088*/ 	.byte	0x04, 0x10
        /*008a*/ 	.short	(.L_29 - .L_28)
.L_28:
        /*008c*/ 	.word	0x00000080
        /*0090*/ 	.word	0x00000001
        /*0094*/ 	.word	0x00000001


	//----- nvinfo : EIATTR_CBANK_PARAM_SIZE
	.align		4
.L_29:
        /*0098*/ 	.byte	0x03, 0x19
        /*009a*/ 	.short	0x0034


	//----- nvinfo : EIATTR_PARAM_CBANK
	.align		4
        /*009c*/ 	.byte	0x04, 0x0a
        /*009e*/ 	.short	(.L_31 - .L_30)
	.align		4
.L_30:
        /*00a0*/ 	.word	index@(.nv.constant0.triton_poi_fused__native_batch_norm_legit_no_training_19)
        /*00a4*/ 	.short	0x0210
        /*00a6*/ 	.short	0x0034


	//----- nvinfo : EIATTR_SW_WAR
	.align		4
.L_31:
        /*00a8*/ 	.byte	0x04, 0x36
        /*00aa*/ 	.short	(.L_33 - .L_32)
.L_32:
        /*00ac*/ 	.word	0x00000008
.L_33:


//--------------------- .nv.callgraph             --------------------------
	.section	.nv.callgraph,"",@"SHT_CUDA_CALLGRAPH"
	.align	4
	.sectionentsize	8
	.align		4
        /*0000*/ 	.word	0x00000000
	.align		4
        /*0004*/ 	.word	0xffffffff
	.align		4
        /*0008*/ 	.word	0x00000000
	.align		4
        /*000c*/ 	.word	0xfffffffe
	.align		4
        /*0010*/ 	.word	0x00000000
	.align		4
        /*0014*/ 	.word	0xfffffffd
	.align		4
        /*0018*/ 	.word	0x00000000
	.align		4
        /*001c*/ 	.word	0xfffffffc


//--------------------- .nv.constant4             --------------------------
	.section	.nv.constant4,"a",@progbits
	.align	8
	.align		8
.nv.constant4:
        /*0000*/ 	.dword	_$_str
	.align		8
        /*0008*/ 	.dword	_$_str_$_2


//--------------------- .text.triton_poi_fused__native_batch_norm_legit_no_training_19 --------------------------
	.section	.text.triton_poi_fused__native_batch_norm_legit_no_training_19,"ax",@progbits
	.align	128
        .global         triton_poi_fused__native_batch_norm_legit_no_training_19
        .type           triton_poi_fused__native_batch_norm_legit_no_training_19,@function
        .size           triton_poi_fused__native_batch_norm_legit_no_training_19,(.L_x_1 - triton_poi_fused__native_batch_norm_legit_no_training_19)
        .other          triton_poi_fused__native_batch_norm_legit_no_training_19,@"STO_CUDA_ENTRY STV_DEFAULT"
triton_poi_fused__native_batch_norm_legit_no_training_19:
.text.triton_poi_fused__native_batch_norm_legit_no_training_19:
[----:B------:R-:W-:Y:S01]  /*0000*/  LDC R1, c[0x0][0x28] ;  /* 0x00000a00ff017b82 */ /* 0x000fe20000000800 */
[----:B------:R-:W1:Y:S07]  /*0010*/  S2R R0, SR_TID.X ;  /* 0x0000000000007919 */ /* 0x000e6e0000002100 */
[----:B------:R-:W2:Y:S01]  /*0020*/  LDC.64 R6, c[0x0][0x220] ;  /* 0x00008800ff067b82 */ /* 0x000ea20000000a00 */
[----:B------:R-:W-:Y:S01]  /*0030*/  ULDC.64 UR4, c[0x0][0x208] ;  /* 0x0000820000047ab9 */ /* 0x000fe20000000a00 */
[----:B------:R-:W3:Y:S06]  /*0040*/  S2R R3, SR_CTAID.X ;  /* 0x0000000000037919 */ /* 0x000eec0000002500 */
[----:B------:R-:W4:Y:S08]  /*0050*/  LDC.64 R4, c[0x0][0x218] ;  /* 0x00008600ff047b82 */ /* 0x000f300000000a00 */
[----:B------:R-:W5:Y:S08]  /*0060*/  LDC.64 R8, c[0x0][0x228] ;  /* 0x00008a00ff087b82 */ /* 0x000f700000000a00 */
[----:B------:R-:W5:Y:S01]  /*0070*/  LDC.64 R10, c[0x0][0x230] ;  /* 0x00008c00ff0a7b82 */ /* 0x000f620000000a00 */
[----:B-1----:R-:W-:-:S04]  /*0080*/  LOP3.LUT R0, R0, 0x7f, RZ, 0xc0, !PT ;  /* 0x0000007f00007812 */ /* 0x002fc800078ec0ff */
[----:B---3--:R-:W-:-:S05]  /*0090*/  LEA R0, R3, R0, 0x7 ;  /* 0x0000000003007211 */ /* 0x008fca00078e38ff */
[----:B------:R-:W-:-:S05]  /*00a0*/  IMAD.HI R2, R0, 0x2aaaaaab, RZ ;  /* 0x2aaaaaab00027827 */ /* 0x000fca00078e02ff */
[----:B------:R-:W-:-:S04]  /*00b0*/  SHF.R.U32.HI R3, RZ, 0x1f, R2 ;  /* 0x0000001fff037819 */ /* 0x000fc80000011602 */
[----:B------:R-:W-:-:S05]  /*00c0*/  LEA.HI R3, R2, R3, RZ, 0x1a ;  /* 0x0000000302037211 */ /* 0x000fca00078fd0ff */
[----:B------:R-:W-:Y:S02]  /*00d0*/  IMAD R13, R3, -0x180, R0 ;  /* 0xfffffe80030d7824 */ /* 0x000fe400078e0200 */
[----:B------:R-:W1:Y:S02]  /*00e0*/  LDC.64 R2, c[0x0][0x210] ;  /* 0x00008400ff027b82 */ /* 0x000e640000000a00 */
[----:B--2---:R-:W-:-:S06]  /*00f0*/  IMAD.WIDE R6, R13, 0x4, R6 ;  /* 0x000000040d067825 */ /* 0x004fcc00078e0206 */
[----:B------:R-:W2:Y:S01]  /*0100*/  LDG.E.EL R6, desc[UR4][R6.64] ;  /* 0x0000000406067981 */ /* 0x000ea2000c2e1900 */
[----:B----4-:R-:W-:-:S04]  /*0110*/  IMAD.WIDE R4, R13, 0x4, R4 ;  /* 0x000000040d047825 */ /* 0x010fc800078e0204 */
[C---:B-----5:R-:W-:Y:S02]  /*0120*/  IMAD.WIDE R8, R13.reuse, 0x4, R8 ;  /* 0x000000040d087825 */ /* 0x060fe400078e0208 */
[----:B------:R3:W4:Y:S02]  /*0130*/  LDG.E.EL R5, desc[UR4][R4.64] ;  /* 0x0000000404057981 */ /* 0x000724000c2e1900 */
[----:B0-----:R-:W-:Y:S02]  /*0140*/  IMAD.WIDE R10, R13, 0x4, R10 ;  /* 0x000000040d0a7825 */ /* 0x001fe400078e020a */
[----:B------:R-:W5:Y:S04]  /*0150*/  LDG.E.EL R8, desc[UR4][R8.64] ;  /* 0x0000000408087981 */ /* 0x000f68000c2e1900 */
[----:B------:R-:W5:Y:S01]  /*0160*/  LDG.E.EL R11, desc[UR4][R10.64] ;  /* 0x000000040a0b7981 */ /* 0x000f62000c2e1900 */
[----:B-1----:R-:W-:-:S05]  /*0170*/  IMAD.WIDE R2, R0, 0x4, R2 ;  /* 0x0000000400027825 */ /* 0x002fca00078e0202 */
[----:B------:R0:W4:Y:S01]  /*0180*/  LDG.E R12, desc[UR4][R2.64] ;  /* 0x00000004020c7981 */ /* 0x000122000c1e1900 */
[----:B---3--:R-:W-:Y:S01]  /*0190*/  HFMA2.MMA R4, -RZ, RZ, 1.625, 0 ;  /* 0x3e800000ff047435 */ /* 0x008fe200000001ff */
[----:B0-----:R-:W0:Y:S02]  /*01a0*/  LDC.64 R2, c[0x0][0x238] ;  /* 0x00008e00ff027b82 */ /* 0x001e240000000a00 */
[----:B0-----:R-:W-:-:S04]  /*01b0*/  IMAD.WIDE R2, R0, 0x4, R2 ;  /* 0x0000000400027825 */ /* 0x001fc800078e0202 */
[----:B--2---:R-:W-:-:S04]  /*01c0*/  FADD R6, R6, 9.9999997473787516356e-06 ;  /* 0x3727c5ac06067421 */ /* 0x004fc80000000000 */
[----:B------:R-:W0:Y:S02]  /*01d0*/  MUFU.SQRT R7, R6 ;  /* 0x0000000600077308 */ /* 0x000e240000002000 */
[C---:B0-----:R-:W-:Y:S02]  /*01e0*/  FSETP.GT.AND P0, PT, R7.reuse, 8.50705917302346158658e+37, PT ;  /* 0x7e8000000700780b */ /* 0x041fe40003f04000 */
[----:B------:R-:W-:-:S11]  /*01f0*/  FSETP.GEU.AND P1, PT, R7, 1.175494350822287508e-38, PT ;  /* 0x008000000700780b */ /* 0x000fd60003f2e000 */
[----:B------:R-:W-:-:S04]  /*0200*/  @P0 FMUL R7, R7, 0.25 ;  /* 0x3e80000007070820 */ /* 0x000fc80000400000 */
[----:B------:R-:W-:-:S06]  /*0210*/  @!P1 FMUL R7, R7, 16777216 ;  /* 0x4b80000007079820 */ /* 0x000fcc0000400000 */
[----:B------:R-:W0:Y:S01]  /*0220*/  MUFU.RCP R7, R7 ;  /* 0x0000000700077308 */ /* 0x000e220000001000 */
[----:B------:R-:W-:Y:S01]  /*0230*/  FSEL R4, R4, 1, P0 ;  /* 0x3f80000004047808 */ /* 0x000fe20000000000 */
[----:B----4-:R-:W-:-:S04]  /*0240*/  FADD R5, R12, -R5 ;  /* 0x800000050c057221 */ /* 0x010fc80000000000 */
[----:B------:R-:W-:-:S04]  /*0250*/  @!P1 FMUL R4, R4, 16777216 ;  /* 0x4b80000004049820 */ /* 0x000fc80000400000 */
[----:B0-----:R-:W-:-:S04]  /*0260*/  FMUL R4, R7, R4 ;  /* 0x0000000407047220 */ /* 0x001fc80000400000 */
[----:B------:R-:W-:-:S04]  /*0270*/  FMUL R4, R5, R4 ;  /* 0x0000000405047220 */ /* 0x000fc80000400000 */
[----:B-----5:R-:W-:-:S05]  /*0280*/  FFMA R11, R8, R4, R11 ;  /* 0x00000004080b7223 */ /* 0x020fca000000000b */
[----:B------:R-:W-:Y:S01]  /*0290*/  STG.E desc[UR4][R2.64], R11 ;  /* 0x0000000b02007986 */ /* 0x000fe2000c101904 */
[----:B------:R-:W-:Y:S05]  /*02a0*/  EXIT ;  /* 0x000000000000794d */ /* 0x000fea0003800000 */
.L_x_0:
[----:B------:R-:W-:-:S00]  /*02b0*/  BRA `(.L_x_0) ;  /* 0xfffffffc00fc7947 */ /* 0x000fc0000383ffff */
[----:B------:R-:W-:-:S00]  /*02c0*/  NOP ;  /* 0x0000000000007918 */ /* 0x000fc00000000000 */
        /* <DEDUP_REMOVED lines=11> */
.L_x_1:


//--------------------- .nv.global.init           --------------------------
	.section	.nv.global.init,"aw",@progbits
.nv.global.init:
	.type		_$_str,@object
	.size		_$_str,(_$_str_$_2 - _$_str)
_$_str:
        /*0000*/ 	.byte	0x5f, 0x5f, 0x43, 0x55, 0x44, 0x41, 0x5f, 0x46, 0x54, 0x5a, 0x00
	.type		_$_str_$_2,@object
	.size		_$_str_$_2,(.L_1 - _$_str_$_2)
_$_str_$_2:
        /*000b*/ 	.byte	0x5f, 0x5f, 0x43, 0x55, 0x44, 0x41, 0x5f, 0x50, 0x52, 0x45, 0x43, 0x5f, 0x53, 0x51, 0x52, 0x54
        /*001b*/ 	.byte	0x00
.L_1:


//--------------------- .nv.constant0.triton_poi_fused__native_batch_norm_legit_no_training_19 --------------------------
	.section	.nv.constant0.triton_poi_fused__native_batch_norm_legit_no_training_19,"a",@progbits
	.sectionflags	@""
	.align	4
.nv.constant0.triton_poi_fused__native_batch_norm_legit_no_training_19:
	.zero		580
